//
// Generated by NVIDIA NVVM Compiler
//
// Compiler Build ID: CL-36424714
// Cuda compilation tools, release 13.0, V13.0.88
// Based on NVVM 20.0.0
//

.version 9.0
.target sm_100
.address_size 64

	// .globl	_Z6vecaddPfS_S_

.visible .entry _Z6vecaddPfS_S_(
	.param .u64 .ptr .align 1 _Z6vecaddPfS_S__param_0,
	.param .u64 .ptr .align 1 _Z6vecaddPfS_S__param_1,
	.param .u64 .ptr .align 1 _Z6vecaddPfS_S__param_2
)
{
	.reg .b32 	%r<5>;
	.reg .b32 	%f<4>;
	.reg .b64 	%rd<11>;

	ld.param.u64 	%rd1, [_Z6vecaddPfS_S__param_0];
	ld.param.u64 	%rd2, [_Z6vecaddPfS_S__param_1];
	ld.param.u64 	%rd3, [_Z6vecaddPfS_S__param_2];
	cvta.to.global.u64 	%rd4, %rd3;
	cvta.to.global.u64 	%rd5, %rd2;
	cvta.to.global.u64 	%rd6, %rd1;
	mov.u32 	%r1, %tid.x;
	mov.u32 	%r2, %ctaid.x;
	mov.u32 	%r3, %ntid.x;
	mad.lo.s32 	%r4, %r2, %r3, %r1;
	mul.wide.s32 	%rd7, %r4, 4;
	add.s64 	%rd8, %rd6, %rd7;
	ld.global.f32 	%f1, [%rd8];
	add.s64 	%rd9, %rd5, %rd7;
	ld.global.f32 	%f2, [%rd9];
	add.f32 	%f3, %f1, %f2;
	add.s64 	%rd10, %rd4, %rd7;
	st.global.f32 	[%rd10], %f3;
	ret;

}


// ===== COMPILED SASS (sm_100) =====

	.target	sm_100

	.elftype	@"ET_EXEC"


//--------------------- .note.nv.tkinfo           --------------------------
	.section	.note.nv.tkinfo,"",@"SHT_NOTE"
	.sectionflags	@"SHF_NOTE_NV_TKINFO"
	.tkinfo
        /*0018*/ 	.word	0x00000002
        /*0030*/ 	.string	""
        /*0030*/ 	.string	"ptxas"
        /*0030*/ 	.string	"Cuda compilation tools, release 13.0, V13.0.88"
        /*0030*/ 	.string	"Build cuda_13.0.r13.0/compiler.36424714_0"
        /*0030*/ 	.string	"-arch sm_100 -m 64 "



//--------------------- .note.nv.cuinfo           --------------------------
	.section	.note.nv.cuinfo,"",@"SHT_NOTE"
	.sectionflags	@"SHF_NOTE_NV_CUINFO"
        /*0018*/ 	.short	0x0002
        /*001a*/ 	.short	0x0064
        /*001c*/ 	.short	0x0082
	.zero		2


//--------------------- .nv.info                  --------------------------
	.section	.nv.info,"",@"SHT_CUDA_INFO"
	.align	4


	//----- nvinfo : EIATTR_REGCOUNT
	.align		4
        /*0000*/ 	.byte	0x04, 0x2f
        /*0002*/ 	.short	(.L_1 - .L_0)
	.align		4
.L_0:
        /*0004*/ 	.word	index@(_Z6vecaddPfS_S_)
        /*0008*/ 	.word	0x0000000c


	//----- nvinfo : EIATTR_FRAME_SIZE
	.align		4
.L_1:
        /*000c*/ 	.byte	0x04, 0x11
        /*000e*/ 	.short	(.L_3 - .L_2)
	.align		4
.L_2:
        /*0010*/ 	.word	index@(_Z6vecaddPfS_S_)
        /*0014*/ 	.word	0x00000000


	//----- nvinfo : EIATTR_MIN_STACK_SIZE
	.align		4
.L_3:
        /*0018*/ 	.byte	0x04, 0x12
        /*001a*/ 	.short	(.L_5 - .L_4)
	.align		4
.L_4:
        /*001c*/ 	.word	index@(_Z6vecaddPfS_S_)
        /*0020*/ 	.word	0x00000000
.L_5:


//--------------------- .nv.compat                --------------------------
	.section	.nv.compat,"",@"SHT_CUDA_COMPAT_INFO"
	.align	4
        /*0000*/ 	.byte	0x02, 0x09, 0x00, 0x00, 0x02, 0x02, 0x01, 0x00, 0x02, 0x05, 0x05, 0x00, 0x03, 0x07, 0x01, 0x01
        /*0010*/ 	.byte	0x02, 0x03, 0x00, 0x00, 0x02, 0x06, 0x01, 0x00, 0x04, 0x0b, 0x08, 0x00, 0x09, 0x00, 0x00, 0x00
        /*0020*/ 	.byte	0x00, 0x00, 0x00, 0x00


//--------------------- .nv.info._Z6vecaddPfS_S_  --------------------------
	.section	.nv.info._Z6vecaddPfS_S_,"",@"SHT_CUDA_INFO"
	.sectionflags	@""
	.align	4


	//----- nvinfo : EIATTR_CUDA_API_VERSION
	.align		4
        /*0000*/ 	.byte	0x04, 0x37
        /*0002*/ 	.short	(.L_7 - .L_6)
.L_6:
        /*0004*/ 	.word	0x00000082


	//----- nvinfo : EIATTR_KPARAM_INFO
	.align		4
.L_7:
        /*0008*/ 	.byte	0x04, 0x17
        /*000a*/ 	.short	(.L_9 - .L_8)
.L_8:
        /*000c*/ 	.word	0x00000000
        /*0010*/ 	.short	0x0002
        /*0012*/ 	.short	0x0010
        /*0014*/ 	.byte	0x00, 0xf5, 0x21, 0x00


	//----- nvinfo : EIATTR_KPARAM_INFO
	.align		4
.L_9:
        /*0018*/ 	.byte	0x04, 0x17
        /*001a*/ 	.short	(.L_11 - .L_10)
.L_10:
        /*001c*/ 	.word	0x00000000
        /*0020*/ 	.short	0x0001
        /*0022*/ 	.short	0x0008
        /*0024*/ 	.byte	0x00, 0xf5, 0x21, 0x00


	//----- nvinfo : EIATTR_KPARAM_INFO
	.align		4
.L_11:
        /*0028*/ 	.byte	0x04, 0x17
        /*002a*/ 	.short	(.L_13 - .L_12)
.L_12:
        /*002c*/ 	.word	0x00000000
        /*0030*/ 	.short	0x0000
        /*0032*/ 	.short	0x0000
        /*0034*/ 	.byte	0x00, 0xf5, 0x21, 0x00


	//----- nvinfo : EIATTR_SPARSE_MMA_MASK
	.align		4
.L_13:
        /*0038*/ 	.byte	0x03, 0x50
        /*003a*/ 	.short	0x0000


	//----- nvinfo : EIATTR_MAXREG_COUNT
	.align		4
        /*003c*/ 	.byte	0x03, 0x1b
        /*003e*/ 	.short	0x00ff


	//----- nvinfo : EIATTR_MERCURY_ISA_VERSION
	.align		4
        /*0040*/ 	.byte	0x03, 0x5f
        /*0042*/ 	.short	0x0101


	//----- nvinfo : EIATTR_VRC_CTA_INIT_COUNT
	.align		4
        /*0044*/ 	.byte	0x02, 0x4a
	.zero		1
	.zero		1


	//----- nvinfo : EIATTR_EXIT_INSTR_OFFSETS
	.align		4
        /*0048*/ 	.byte	0x04, 0x1c
        /*004a*/ 	.short	(.L_15 - .L_14)


	//   ....[0]....
.L_14:
        /*004c*/ 	.word	0x00000100


	//----- nvinfo : EIATTR_CBANK_PARAM_SIZE
	.align		4
.L_15:
        /*0050*/ 	.byte	0x03, 0x19
        /*0052*/ 	.short	0x0018


	//----- nvinfo : EIATTR_PARAM_CBANK
	.align		4
        /*0054*/ 	.byte	0x04, 0x0a
        /*0056*/ 	.short	(.L_17 - .L_16)
	.align		4
.L_16:
        /*0058*/ 	.word	index@(.nv.constant0._Z6vecaddPfS_S_)
        /*005c*/ 	.short	0x0380
        /*005e*/ 	.short	0x0018


	//----- nvinfo : EIATTR_SW_WAR
	.align		4
.L_17:
        /*0060*/ 	.byte	0x04, 0x36
        /*0062*/ 	.short	(.L_19 - .L_18)
.L_18:
        /*0064*/ 	.word	0x00000008
.L_19:


//--------------------- .nv.callgraph             --------------------------
	.section	.nv.callgraph,"",@"SHT_CUDA_CALLGRAPH"
	.align	4
	.sectionentsize	8
	.align		4
        /*0000*/ 	.word	0x00000000
	.align		4
        /*0004*/ 	.word	0xffffffff
	.align		4
        /*0008*/ 	.word	0x00000000
	.align		4
        /*000c*/ 	.word	0xfffffffe
	.align		4
        /*0010*/ 	.word	0x00000000
	.align		4
        /*0014*/ 	.word	0xfffffffd
	.align		4
        /*0018*/ 	.word	0x00000000
	.align		4
        /*001c*/ 	.word	0xfffffffc


//--------------------- .text._Z6vecaddPfS_S_     --------------------------
	.section	.text._Z6vecaddPfS_S_,"ax",@progbits
	.align	128
        .global         _Z6vecaddPfS_S_
        .type           _Z6vecaddPfS_S_,@function
        .size           _Z6vecaddPfS_S_,(.L_x_1 - _Z6vecaddPfS_S_)
        .other          _Z6vecaddPfS_S_,@"STO_CUDA_ENTRY STV_DEFAULT"
_Z6vecaddPfS_S_:
.text._Z6vecaddPfS_S_:
[----:B------:R-:W-:Y:S01]  /*0000*/  LDC R1, c[0x0][0x37c] ;  /* 0x0000df00ff017b82 */ /* 0x000fe20000000800 */
[----:B------:R-:W0:Y:S07]  /*0010*/  S2R R9, SR_TID.X ;  /* 0x0000000000097919 */ /* 0x000e2e0000002100 */
[----:B------:R-:W0:Y:S01]  /*0020*/  S2UR UR6, SR_CTAID.X ;  /* 0x00000000000679c3 */ /* 0x000e220000002500 */
[----:B------:R-:W1:Y:S07]  /*0030*/  LDCU.64 UR4, c[0x0][0x358] ;  /* 0x00006b00ff0477ac */ /* 0x000e6e0008000a00 */
[----:B------:R-:W0:Y:S08]  /*0040*/  LDC R0, c[0x0][0x360] ;  /* 0x0000d800ff007b82 */ /* 0x000e300000000800 */
[----:B------:R-:W2:Y:S08]  /*0050*/  LDC.64 R2, c[0x0][0x380] ;  /* 0x0000e000ff027b82 */ /* 0x000eb00000000a00 */
[----:B------:R-:W3:Y:S01]  /*0060*/  LDC.64 R4, c[0x0][0x388] ;  /* 0x0000e200ff047b82 */ /* 0x000ee20000000a00 */
[----:B0-----:R-:W-:-:S07]  /*0070*/  IMAD R9, R0, UR6, R9 ;  /* 0x0000000600097c24 */ /* 0x001fce000f8e0209 */
[----:B------:R-:W0:Y:S01]  /*0080*/  LDC.64 R6, c[0x0][0x390] ;  /* 0x0000e400ff067b82 */ /* 0x000e220000000a00 */
[----:B--2---:R-:W-:-:S06]  /*0090*/  IMAD.WIDE R2, R9, 0x4, R2 ;  /* 0x0000000409027825 */ /* 0x004fcc00078e0202 */
[----:B-1----:R-:W2:Y:S01]  /*00a0*/  LDG.E R2, desc[UR4][R2.64] ;  /* 0x0000000402027981 */ /* 0x002ea2000c1e1900 */
[----:B---3--:R-:W-:-:S06]  /*00b0*/  IMAD.WIDE R4, R9, 0x4, R4 ;  /* 0x0000000409047825 */ /* 0x008fcc00078e0204 */
[----:B------:R-:W2:Y:S01]  /*00c0*/  LDG.E R5, desc[UR4][R4.64] ;  /* 0x0000000404057981 */ /* 0x000ea2000c1e1900 */
[----:B0-----:R-:W-:-:S04]  /*00d0*/  IMAD.WIDE R6, R9, 0x4, R6 ;  /* 0x0000000409067825 */ /* 0x001fc800078e0206 */
[----:B--2---:R-:W-:-:S05]  /*00e0*/  FADD R9, R2, R5 ;  /* 0x0000000502097221 */ /* 0x004fca0000000000 */
[----:B------:R-:W-:Y:S01]  /*00f0*/  STG.E desc[UR4][R6.64], R9 ;  /* 0x0000000906007986 */ /* 0x000fe2000c101904 */
[----:B------:R-:W-:Y:S05]  /*0100*/  EXIT ;  /* 0x000000000000794d */ /* 0x000fea0003800000 */
.L_x_0:
[----:B------:R-:W-:-:S00]  /*0110*/  BRA `(.L_x_0) ;  /* 0xfffffffc00fc7947 */ /* 0x000fc0000383ffff */
[----:B------:R-:W-:-:S00]  /*0120*/  NOP ;  /* 0x0000000000007918 */ /* 0x000fc00000000000 */
        /* <DEDUP_REMOVED lines=13> */
.L_x_1:


//--------------------- .nv.shared.reserved.0     --------------------------
	.section	.nv.shared.reserved.0,"aw",@nobits
	.weak		__nv_reservedSMEM_offset_0_alias
	.size		__nv_reservedSMEM_offset_0_alias, 0, 64
	.other		__nv_reservedSMEM_offset_0_alias,@"STO_CUDA_RESERVED_SHARED STV_DEFAULT"
__nv_reservedSMEM_offset_0_alias:
	.zero		0
	.zero		64


//--------------------- .nv.constant0._Z6vecaddPfS_S_ --------------------------
	.section	.nv.constant0._Z6vecaddPfS_S_,"a",@progbits
	.sectionflags	@""
	.align	4
.nv.constant0._Z6vecaddPfS_S_:
	.zero		920


//--------------------- SYMBOLS --------------------------

	.type		.nv.reservedSmem.offset0,@object
	.size		.nv.reservedSmem.offset0,0x4
